//
// Generated by NVIDIA NVVM Compiler
//
// Compiler Build ID: CL-36424714
// Cuda compilation tools, release 13.0, V13.0.88
// Based on NVVM 20.0.0
//

.version 9.0
.target sm_100
.address_size 64

	// .globl	_Z4funcPiS_S_
.extern .func  (.param .b32 func_retval0) vprintf
(
	.param .b64 vprintf_param_0,
	.param .b64 vprintf_param_1
)
;
.global .align 1 .b8 $str[10] = {105, 100, 120, 32, 61, 32, 37, 100, 10};

.visible .entry _Z4funcPiS_S_(
	.param .u64 .ptr .align 1 _Z4funcPiS_S__param_0,
	.param .u64 .ptr .align 1 _Z4funcPiS_S__param_1,
	.param .u64 .ptr .align 1 _Z4funcPiS_S__param_2
)
{
	.local .align 8 .b8 	__local_depot0[8];
	.reg .b64 	%SP;
	.reg .b64 	%SPL;
	.reg .b32 	%r<11>;
	.reg .b64 	%rd<14>;

	mov.u64 	%SPL, __local_depot0;
	cvta.local.u64 	%SP, %SPL;
	ld.param.u64 	%rd1, [_Z4funcPiS_S__param_0];
	ld.param.u64 	%rd2, [_Z4funcPiS_S__param_1];
	ld.param.u64 	%rd3, [_Z4funcPiS_S__param_2];
	cvta.to.global.u64 	%rd4, %rd2;
	cvta.to.global.u64 	%rd5, %rd1;
	cvta.to.global.u64 	%rd6, %rd3;
	add.u64 	%rd7, %SP, 0;
	add.u64 	%rd8, %SPL, 0;
	mov.u32 	%r1, %ctaid.x;
	mov.u32 	%r2, %ntid.x;
	mov.u32 	%r3, %tid.x;
	mad.lo.s32 	%r4, %r1, %r2, %r3;
	st.local.u32 	[%rd8], %r4;
	mov.u64 	%rd9, $str;
	cvta.global.u64 	%rd10, %rd9;
	{ // callseq 0, 0
	.param .b64 param0;
	st.param.b64 	[param0], %rd10;
	.param .b64 param1;
	st.param.b64 	[param1], %rd7;
	.param .b32 retval0;
	call.uni (retval0), 
	vprintf, 
	(
	param0, 
	param1
	);
	ld.param.b32 	%r5, [retval0];
	} // callseq 0
	ld.global.u32 	%r7, [%rd6];
	mul.wide.s32 	%rd11, %r4, 4;
	add.s64 	%rd12, %rd5, %rd11;
	ld.global.u32 	%r8, [%rd12];
	add.s64 	%rd13, %rd4, %rd11;
	ld.global.u32 	%r9, [%rd13];
	mad.lo.s32 	%r10, %r8, %r7, %r9;
	st.global.u32 	[%rd13], %r10;
	ret;

}


// ===== COMPILED SASS (sm_100) =====

	.target	sm_100

	.elftype	@"ET_EXEC"


//--------------------- .note.nv.tkinfo           --------------------------
	.section	.note.nv.tkinfo,"",@"SHT_NOTE"
	.sectionflags	@"SHF_NOTE_NV_TKINFO"
	.tkinfo
        /*0018*/ 	.word	0x00000002
        /*0030*/ 	.string	""
        /*0030*/ 	.string	"ptxas"
        /*0030*/ 	.string	"Cuda compilation tools, release 13.0, V13.0.88"
        /*0030*/ 	.string	"Build cuda_13.0.r13.0/compiler.36424714_0"
        /*0030*/ 	.string	"-arch sm_100 -m 64 "



//--------------------- .note.nv.cuinfo           --------------------------
	.section	.note.nv.cuinfo,"",@"SHT_NOTE"
	.sectionflags	@"SHF_NOTE_NV_CUINFO"
        /*0018*/ 	.short	0x0002
        /*001a*/ 	.short	0x0064
        /*001c*/ 	.short	0x0082
	.zero		2


//--------------------- .nv.info                  --------------------------
	.section	.nv.info,"",@"SHT_CUDA_INFO"
	.align	4


	//----- nvinfo : EIATTR_REGCOUNT
	.align		4
        /*0000*/ 	.byte	0x04, 0x2f
        /*0002*/ 	.short	(.L_2 - .L_1)
	.align		4
.L_1:
        /*0004*/ 	.word	index@(_Z4funcPiS_S_)
        /*0008*/ 	.word	0x00000018


	//----- nvinfo : EIATTR_FRAME_SIZE
	.align		4
.L_2:
        /*000c*/ 	.byte	0x04, 0x11
        /*000e*/ 	.short	(.L_4 - .L_3)
	.align		4
.L_3:
        /*0010*/ 	.word	index@(_Z4funcPiS_S_)
        /*0014*/ 	.word	0x00000008


	//----- nvinfo : EIATTR_MIN_STACK_SIZE
	.align		4
.L_4:
        /*0018*/ 	.byte	0x04, 0x12
        /*001a*/ 	.short	(.L_6 - .L_5)
	.align		4
.L_5:
        /*001c*/ 	.word	index@(_Z4funcPiS_S_)
        /*0020*/ 	.word	0x00000008
.L_6:


//--------------------- .nv.compat                --------------------------
	.section	.nv.compat,"",@"SHT_CUDA_COMPAT_INFO"
	.align	4
        /*0000*/ 	.byte	0x02, 0x09, 0x00, 0x00, 0x02, 0x02, 0x01, 0x00, 0x02, 0x05, 0x05, 0x00, 0x03, 0x07, 0x01, 0x01
        /*0010*/ 	.byte	0x02, 0x03, 0x00, 0x00, 0x02, 0x06, 0x01, 0x00, 0x04, 0x0b, 0x08, 0x00, 0x09, 0x00, 0x00, 0x00
        /*0020*/ 	.byte	0x00, 0x00, 0x00, 0x00


//--------------------- .nv.info._Z4funcPiS_S_    --------------------------
	.section	.nv.info._Z4funcPiS_S_,"",@"SHT_CUDA_INFO"
	.sectionflags	@""
	.align	4


	//----- nvinfo : EIATTR_CUDA_API_VERSION
	.align		4
        /*0000*/ 	.byte	0x04, 0x37
        /*0002*/ 	.short	(.L_8 - .L_7)
.L_7:
        /*0004*/ 	.word	0x00000082


	//----- nvinfo : EIATTR_KPARAM_INFO
	.align		4
.L_8:
        /*0008*/ 	.byte	0x04, 0x17
        /*000a*/ 	.short	(.L_10 - .L_9)
.L_9:
        /*000c*/ 	.word	0x00000000
        /*0010*/ 	.short	0x0002
        /*0012*/ 	.short	0x0010
        /*0014*/ 	.byte	0x00, 0xf5, 0x21, 0x00


	//----- nvinfo : EIATTR_KPARAM_INFO
	.align		4
.L_10:
        /*0018*/ 	.byte	0x04, 0x17
        /*001a*/ 	.short	(.L_12 - .L_11)
.L_11:
        /*001c*/ 	.word	0x00000000
        /*0020*/ 	.short	0x0001
        /*0022*/ 	.short	0x0008
        /*0024*/ 	.byte	0x00, 0xf5, 0x21, 0x00


	//----- nvinfo : EIATTR_KPARAM_INFO
	.align		4
.L_12:
        /*0028*/ 	.byte	0x04, 0x17
        /*002a*/ 	.short	(.L_14 - .L_13)
.L_13:
        /*002c*/ 	.word	0x00000000
        /*0030*/ 	.short	0x0000
        /*0032*/ 	.short	0x0000
        /*0034*/ 	.byte	0x00, 0xf5, 0x21, 0x00


	//----- nvinfo : EIATTR_SPARSE_MMA_MASK
	.align		4
.L_14:
        /*0038*/ 	.byte	0x03, 0x50
        /*003a*/ 	.short	0x0000


	//----- nvinfo : EIATTR_MAXREG_COUNT
	.align		4
        /*003c*/ 	.byte	0x03, 0x1b
        /*003e*/ 	.short	0x00ff


	//----- nvinfo : EIATTR_EXTERNS
	.align		4
        /*0040*/ 	.byte	0x04, 0x0f
        /*0042*/ 	.short	(.L_16 - .L_15)


	//   ....[0]....
	.align		4
.L_15:
        /*0044*/ 	.word	index@(vprintf)


	//----- nvinfo : EIATTR_MERCURY_ISA_VERSION
	.align		4
.L_16:
        /*0048*/ 	.byte	0x03, 0x5f
        /*004a*/ 	.short	0x0101


	//----- nvinfo : EIATTR_VRC_CTA_INIT_COUNT
	.align		4
        /*004c*/ 	.byte	0x02, 0x4a
	.zero		1
	.zero		1


	//----- nvinfo : EIATTR_SYSCALL_OFFSETS
	.align		4
        /*0050*/ 	.byte	0x04, 0x46
        /*0052*/ 	.short	(.L_18 - .L_17)


	//   ....[0]....
.L_17:
        /*0054*/ 	.word	0x00000120


	//----- nvinfo : EIATTR_EXIT_INSTR_OFFSETS
	.align		4
.L_18:
        /*0058*/ 	.byte	0x04, 0x1c
        /*005a*/ 	.short	(.L_20 - .L_19)


	//   ....[0]....
.L_19:
        /*005c*/ 	.word	0x000001d0


	//----- nvinfo : EIATTR_CBANK_PARAM_SIZE
	.align		4
.L_20:
        /*0060*/ 	.byte	0x03, 0x19
        /*0062*/ 	.short	0x0018


	//----- nvinfo : EIATTR_PARAM_CBANK
	.align		4
        /*0064*/ 	.byte	0x04, 0x0a
        /*0066*/ 	.short	(.L_22 - .L_21)
	.align		4
.L_21:
        /*0068*/ 	.word	index@(.nv.constant0._Z4funcPiS_S_)
        /*006c*/ 	.short	0x0380
        /*006e*/ 	.short	0x0018


	//----- nvinfo : EIATTR_SW_WAR
	.align		4
.L_22:
        /*0070*/ 	.byte	0x04, 0x36
        /*0072*/ 	.short	(.L_24 - .L_23)
.L_23:
        /*0074*/ 	.word	0x00000008
.L_24:


//--------------------- .nv.callgraph             --------------------------
	.section	.nv.callgraph,"",@"SHT_CUDA_CALLGRAPH"
	.align	4
	.sectionentsize	8
	.align		4
        /*0000*/ 	.word	0x00000000
	.align		4
        /*0004*/ 	.word	0xffffffff
	.align		4
        /*0008*/ 	.word	index@(_Z4funcPiS_S_)
	.align		4
        /*000c*/ 	.word	index@(vprintf)
	.align		4
        /*0010*/ 	.word	0x00000000
	.align		4
        /*0014*/ 	.word	0xfffffffe
	.align		4
        /*0018*/ 	.word	0x00000000
	.align		4
        /*001c*/ 	.word	0xfffffffd
	.align		4
        /*0020*/ 	.word	0x00000000
	.align		4
        /*0024*/ 	.word	0xfffffffc


//--------------------- .nv.constant4             --------------------------
	.section	.nv.constant4,"a",@progbits
	.align	8
	.align		8
.nv.constant4:
        /*0000*/ 	.dword	vprintf
	.align		8
        /*0008*/ 	.dword	$str


//--------------------- .text._Z4funcPiS_S_       --------------------------
	.section	.text._Z4funcPiS_S_,"ax",@progbits
	.align	128
        .global         _Z4funcPiS_S_
        .type           _Z4funcPiS_S_,@function
        .size           _Z4funcPiS_S_,(.L_x_2 - _Z4funcPiS_S_)
        .other          _Z4funcPiS_S_,@"STO_CUDA_ENTRY STV_DEFAULT"
_Z4funcPiS_S_:
.text._Z4funcPiS_S_:
[----:B------:R-:W0:Y:S01]  /*0000*/  LDC R1, c[0x0][0x37c] ;  /* 0x0000df00ff017b82 */ /* 0x000e220000000800 */
[----:B------:R-:W1:Y:S01]  /*0010*/  S2R R3, SR_TID.X ;  /* 0x0000000000037919 */ /* 0x000e620000002100 */
[----:B------:R-:W2:Y:S06]  /*0020*/  LDCU UR5, c[0x0][0x2fc] ;  /* 0x00005f80ff0577ac */ /* 0x000eac0008000800 */
[----:B------:R-:W1:Y:S01]  /*0030*/  S2UR UR6, SR_CTAID.X ;  /* 0x00000000000679c3 */ /* 0x000e620000002500 */
[----:B0-----:R-:W-:Y:S02]  /*0040*/  IADD3 R1, PT, PT, R1, -0x8, RZ ;  /* 0xfffffff801017810 */ /* 0x001fe40007ffe0ff */
[----:B------:R-:W-:Y:S01]  /*0050*/  MOV R0, 0x0 ;  /* 0x0000000000007802 */ /* 0x000fe20000000f00 */
[----:B------:R-:W0:Y:S04]  /*0060*/  LDCU UR4, c[0x0][0x2f8] ;  /* 0x00005f00ff0477ac */ /* 0x000e280008000800 */
[----:B------:R-:W1:Y:S01]  /*0070*/  LDC R2, c[0x0][0x360] ;  /* 0x0000d800ff027b82 */ /* 0x000e620000000800 */
[----:B------:R-:W3:Y:S07]  /*0080*/  LDCU.64 UR36, c[0x0][0x358] ;  /* 0x00006b00ff2477ac */ /* 0x000eee0008000a00 */
[----:B------:R4:W3:Y:S01]  /*0090*/  LDC.64 R8, c[0x4][R0] ;  /* 0x0100000000087b82 */ /* 0x0008e20000000a00 */
[----:B0-----:R-:W-:-:S04]  /*00a0*/  IADD3 R6, P0, PT, R1, UR4, RZ ;  /* 0x0000000401067c10 */ /* 0x001fc8000ff1e0ff */
[----:B--2---:R-:W-:Y:S01]  /*00b0*/  IADD3.X R7, PT, PT, RZ, UR5, RZ, P0, !PT ;  /* 0x00000005ff077c10 */ /* 0x004fe200087fe4ff */
[----:B-1----:R-:W-:Y:S01]  /*00c0*/  IMAD R2, R2, UR6, R3 ;  /* 0x0000000602027c24 */ /* 0x002fe2000f8e0203 */
[----:B------:R-:W0:Y:S04]  /*00d0*/  LDCU.64 UR6, c[0x4][0x8] ;  /* 0x01000100ff0677ac */ /* 0x000e280008000a00 */
[----:B------:R4:W-:Y:S01]  /*00e0*/  STL [R1], R2 ;  /* 0x0000000201007387 */ /* 0x0009e20000100800 */
[----:B0-----:R-:W-:Y:S02]  /*00f0*/  MOV R4, UR6 ;  /* 0x0000000600047c02 */ /* 0x001fe40008000f00 */
[----:B---34-:R-:W-:-:S07]  /*0100*/  MOV R5, UR7 ;  /* 0x0000000700057c02 */ /* 0x018fce0008000f00 */
[----:B------:R-:W-:-:S07]  /*0110*/  LEPC R20, `(.L_x_0) ;  /* 0x000000001014794e */ /* 0x000fce0000000000 */
[----:B------:R-:W-:Y:S05]  /*0120*/  CALL.ABS.NOINC R8 ;  /* 0x0000000008007343 */ /* 0x000fea0003c00000 */
.L_x_0:
[----:B------:R-:W0:Y:S08]  /*0130*/  LDC.64 R6, c[0x0][0x380] ;  /* 0x0000e000ff067b82 */ /* 0x000e300000000a00 */
[----:B------:R-:W1:Y:S08]  /*0140*/  LDC.64 R8, c[0x0][0x388] ;  /* 0x0000e200ff087b82 */ /* 0x000e700000000a00 */
[----:B------:R-:W2:Y:S01]  /*0150*/  LDC.64 R4, c[0x0][0x390] ;  /* 0x0000e400ff047b82 */ /* 0x000ea20000000a00 */
[----:B0-----:R-:W-:-:S06]  /*0160*/  IMAD.WIDE R6, R2, 0x4, R6 ;  /* 0x0000000402067825 */ /* 0x001fcc00078e0206 */
[----:B------:R-:W3:Y:S01]  /*0170*/  LDG.E R7, desc[UR36][R6.64] ;  /* 0x0000002406077981 */ /* 0x000ee2000c1e1900 */
[----:B-1----:R-:W-:-:S05]  /*0180*/  IMAD.WIDE R2, R2, 0x4, R8 ;  /* 0x0000000402027825 */ /* 0x002fca00078e0208 */
[----:B------:R-:W3:Y:S04]  /*0190*/  LDG.E R0, desc[UR36][R2.64] ;  /* 0x0000002402007981 */ /* 0x000ee8000c1e1900 */
[----:B--2---:R-:W3:Y:S02]  /*01a0*/  LDG.E R4, desc[UR36][R4.64] ;  /* 0x0000002404047981 */ /* 0x004ee4000c1e1900 */
[----:B---3--:R-:W-:-:S05]  /*01b0*/  IMAD R9, R4, R7, R0 ;  /* 0x0000000704097224 */ /* 0x008fca00078e0200 */
[----:B------:R-:W-:Y:S01]  /*01c0*/  STG.E desc[UR36][R2.64], R9 ;  /* 0x0000000902007986 */ /* 0x000fe2000c101924 */
[----:B------:R-:W-:Y:S05]  /*01d0*/  EXIT ;  /* 0x000000000000794d */ /* 0x000fea0003800000 */
.L_x_1:
[----:B------:R-:W-:-:S00]  /*01e0*/  BRA `(.L_x_1) ;  /* 0xfffffffc00fc7947 */ /* 0x000fc0000383ffff */
[----:B------:R-:W-:-:S00]  /*01f0*/  NOP ;  /* 0x0000000000007918 */ /* 0x000fc00000000000 */
        /* <DEDUP_REMOVED lines=8> */
.L_x_2:


//--------------------- .nv.global.init           --------------------------
	.section	.nv.global.init,"aw",@progbits
.nv.global.init:
	.type		$str,@object
	.size		$str,(.L_0 - $str)
$str:
        /*0000*/ 	.byte	0x69, 0x64, 0x78, 0x20, 0x3d, 0x20, 0x25, 0x64, 0x0a, 0x00
.L_0:


//--------------------- .nv.shared.reserved.0     --------------------------
	.section	.nv.shared.reserved.0,"aw",@nobits
	.weak		__nv_reservedSMEM_offset_0_alias
	.size		__nv_reservedSMEM_offset_0_alias, 0, 64
	.other		__nv_reservedSMEM_offset_0_alias,@"STO_CUDA_RESERVED_SHARED STV_DEFAULT"
__nv_reservedSMEM_offset_0_alias:
	.zero		0
	.zero		64


//--------------------- .nv.constant0._Z4funcPiS_S_ --------------------------
	.section	.nv.constant0._Z4funcPiS_S_,"a",@progbits
	.sectionflags	@""
	.align	4
.nv.constant0._Z4funcPiS_S_:
	.zero		920


//--------------------- SYMBOLS --------------------------

	.type		.nv.reservedSmem.offset0,@object
	.size		.nv.reservedSmem.offset0,0x4
	.type		vprintf,@function
